//
// Generated by NVIDIA NVVM Compiler
//
// Compiler Build ID: CL-36424714
// Cuda compilation tools, release 13.0, V13.0.88
// Based on NVVM 20.0.0
//

.version 9.0
.target sm_100
.address_size 64

	// .globl	_Z10sum_kernelPfiS_
.extern .shared .align 16 .b8 sdata[];

.visible .entry _Z10sum_kernelPfiS_(
	.param .u64 .ptr .align 1 _Z10sum_kernelPfiS__param_0,
	.param .u32 _Z10sum_kernelPfiS__param_1,
	.param .u64 .ptr .align 1 _Z10sum_kernelPfiS__param_2
)
{
	.reg .pred 	%p<6>;
	.reg .b32 	%r<14>;
	.reg .b32 	%f<9>;
	.reg .b64 	%rd<9>;

	ld.param.u64 	%rd1, [_Z10sum_kernelPfiS__param_0];
	ld.param.u32 	%r8, [_Z10sum_kernelPfiS__param_1];
	ld.param.u64 	%rd2, [_Z10sum_kernelPfiS__param_2];
	mov.u32 	%r1, %tid.x;
	mov.u32 	%r2, %ctaid.x;
	mov.u32 	%r13, %ntid.x;
	mad.lo.s32 	%r4, %r2, %r13, %r1;
	setp.ge.s32 	%p1, %r4, %r8;
	mov.f32 	%f8, 0f00000000;
	@%p1 bra 	$L__BB0_2;
	cvta.to.global.u64 	%rd3, %rd1;
	mul.wide.s32 	%rd4, %r4, 4;
	add.s64 	%rd5, %rd3, %rd4;
	ld.global.f32 	%f8, [%rd5];
$L__BB0_2:
	shl.b32 	%r9, %r1, 2;
	mov.u32 	%r10, sdata;
	add.s32 	%r5, %r10, %r9;
	st.shared.f32 	[%r5], %f8;
	bar.sync 	0;
	setp.lt.u32 	%p2, %r13, 2;
	@%p2 bra 	$L__BB0_6;
$L__BB0_3:
	shr.u32 	%r7, %r13, 1;
	setp.ge.u32 	%p3, %r1, %r7;
	@%p3 bra 	$L__BB0_5;
	shl.b32 	%r11, %r7, 2;
	add.s32 	%r12, %r5, %r11;
	ld.shared.f32 	%f4, [%r12];
	ld.shared.f32 	%f5, [%r5];
	add.f32 	%f6, %f4, %f5;
	st.shared.f32 	[%r5], %f6;
$L__BB0_5:
	bar.sync 	0;
	setp.gt.u32 	%p4, %r13, 3;
	mov.u32 	%r13, %r7;
	@%p4 bra 	$L__BB0_3;
$L__BB0_6:
	setp.ne.s32 	%p5, %r1, 0;
	@%p5 bra 	$L__BB0_8;
	ld.shared.f32 	%f7, [sdata];
	cvta.to.global.u64 	%rd6, %rd2;
	mul.wide.u32 	%rd7, %r2, 4;
	add.s64 	%rd8, %rd6, %rd7;
	st.global.f32 	[%rd8], %f7;
$L__BB0_8:
	ret;

}
	// .globl	_Z13reduce_kernelPfiiS_
.visible .entry _Z13reduce_kernelPfiiS_(
	.param .u64 .ptr .align 1 _Z13reduce_kernelPfiiS__param_0,
	.param .u32 _Z13reduce_kernelPfiiS__param_1,
	.param .u32 _Z13reduce_kernelPfiiS__param_2,
	.param .u64 .ptr .align 1 _Z13reduce_kernelPfiiS__param_3
)
{
	.reg .pred 	%p<3>;
	.reg .b32 	%r<5>;
	.reg .b32 	%f<6>;
	.reg .b64 	%rd<7>;

	ld.param.u64 	%rd2, [_Z13reduce_kernelPfiiS__param_0];
	ld.param.u32 	%r2, [_Z13reduce_kernelPfiiS__param_1];
	ld.param.u32 	%r3, [_Z13reduce_kernelPfiiS__param_2];
	ld.param.u64 	%rd3, [_Z13reduce_kernelPfiiS__param_3];
	cvta.to.global.u64 	%rd1, %rd3;
	mov.u32 	%r1, %tid.x;
	setp.ge.s32 	%p1, %r1, %r2;
	@%p1 bra 	$L__BB1_2;
	cvta.to.global.u64 	%rd4, %rd2;
	mul.wide.u32 	%rd5, %r1, 4;
	add.s64 	%rd6, %rd4, %rd5;
	ld.global.f32 	%f1, [%rd6];
	atom.global.add.f32 	%f2, [%rd1], %f1;
$L__BB1_2:
	add.s32 	%r4, %r2, -1;
	setp.ne.s32 	%p2, %r1, %r4;
	@%p2 bra 	$L__BB1_4;
	ld.global.f32 	%f3, [%rd1];
	cvt.rn.f32.s32 	%f4, %r3;
	div.rn.f32 	%f5, %f3, %f4;
	st.global.f32 	[%rd1], %f5;
$L__BB1_4:
	ret;

}


// ===== COMPILED SASS (sm_100) =====

	.target	sm_100

	.elftype	@"ET_EXEC"


//--------------------- .note.nv.tkinfo           --------------------------
	.section	.note.nv.tkinfo,"",@"SHT_NOTE"
	.sectionflags	@"SHF_NOTE_NV_TKINFO"
	.tkinfo
        /*0018*/ 	.word	0x00000002
        /*0030*/ 	.string	""
        /*0030*/ 	.string	"ptxas"
        /*0030*/ 	.string	"Cuda compilation tools, release 13.0, V13.0.88"
        /*0030*/ 	.string	"Build cuda_13.0.r13.0/compiler.36424714_0"
        /*0030*/ 	.string	"-arch sm_100 -m 64 "



//--------------------- .note.nv.cuinfo           --------------------------
	.section	.note.nv.cuinfo,"",@"SHT_NOTE"
	.sectionflags	@"SHF_NOTE_NV_CUINFO"
        /*0018*/ 	.short	0x0002
        /*001a*/ 	.short	0x0064
        /*001c*/ 	.short	0x0082
	.zero		2


//--------------------- .nv.info                  --------------------------
	.section	.nv.info,"",@"SHT_CUDA_INFO"
	.align	4


	//----- nvinfo : EIATTR_REGCOUNT
	.align		4
        /*0000*/ 	.byte	0x04, 0x2f
        /*0002*/ 	.short	(.L_1 - .L_0)
	.align		4
.L_0:
        /*0004*/ 	.word	index@(_Z10sum_kernelPfiS_)
        /*0008*/ 	.word	0x0000000b


	//----- nvinfo : EIATTR_FRAME_SIZE
	.align		4
.L_1:
        /*000c*/ 	.byte	0x04, 0x11
        /*000e*/ 	.short	(.L_3 - .L_2)
	.align		4
.L_2:
        /*0010*/ 	.word	index@(_Z10sum_kernelPfiS_)
        /*0014*/ 	.word	0x00000000


	//----- nvinfo : EIATTR_REGCOUNT
	.align		4
.L_3:
        /*0018*/ 	.byte	0x04, 0x2f
        /*001a*/ 	.short	(.L_5 - .L_4)
	.align		4
.L_4:
        /*001c*/ 	.word	index@(_Z13reduce_kernelPfiiS_)
        /*0020*/ 	.word	0x0000000e


	//----- nvinfo : EIATTR_FRAME_SIZE
	.align		4
.L_5:
        /*0024*/ 	.byte	0x04, 0x11
        /*0026*/ 	.short	(.L_7 - .L_6)
	.align		4
.L_6:
        /*0028*/ 	.word	index@($__internal_0_$__cuda_sm3x_div_rn_noftz_f32_slowpath)
        /*002c*/ 	.word	0x00000000


	//----- nvinfo : EIATTR_FRAME_SIZE
	.align		4
.L_7:
        /*0030*/ 	.byte	0x04, 0x11
        /*0032*/ 	.short	(.L_9 - .L_8)
	.align		4
.L_8:
        /*0034*/ 	.word	index@(_Z13reduce_kernelPfiiS_)
        /*0038*/ 	.word	0x00000000


	//----- nvinfo : EIATTR_MIN_STACK_SIZE
	.align		4
.L_9:
        /*003c*/ 	.byte	0x04, 0x12
        /*003e*/ 	.short	(.L_11 - .L_10)
	.align		4
.L_10:
        /*0040*/ 	.word	index@(_Z13reduce_kernelPfiiS_)
        /*0044*/ 	.word	0x00000000


	//----- nvinfo : EIATTR_MIN_STACK_SIZE
	.align		4
.L_11:
        /*0048*/ 	.byte	0x04, 0x12
        /*004a*/ 	.short	(.L_13 - .L_12)
	.align		4
.L_12:
        /*004c*/ 	.word	index@(_Z10sum_kernelPfiS_)
        /*0050*/ 	.word	0x00000000
.L_13:


//--------------------- .nv.compat                --------------------------
	.section	.nv.compat,"",@"SHT_CUDA_COMPAT_INFO"
	.align	4
        /*0000*/ 	.byte	0x02, 0x09, 0x00, 0x00, 0x02, 0x02, 0x01, 0x00, 0x02, 0x05, 0x05, 0x00, 0x03, 0x07, 0x01, 0x01
        /*0010*/ 	.byte	0x02, 0x03, 0x00, 0x00, 0x02, 0x06, 0x01, 0x00, 0x04, 0x0b, 0x08, 0x00, 0x01, 0x00, 0x00, 0x00
        /*0020*/ 	.byte	0x00, 0x00, 0x00, 0x00


//--------------------- .nv.info._Z13reduce_kernelPfiiS_ --------------------------
	.section	.nv.info._Z13reduce_kernelPfiiS_,"",@"SHT_CUDA_INFO"
	.sectionflags	@""
	.align	4


	//----- nvinfo : EIATTR_CUDA_API_VERSION
	.align		4
        /*0000*/ 	.byte	0x04, 0x37
        /*0002*/ 	.short	(.L_15 - .L_14)
.L_14:
        /*0004*/ 	.word	0x00000082


	//----- nvinfo : EIATTR_KPARAM_INFO
	.align		4
.L_15:
        /*0008*/ 	.byte	0x04, 0x17
        /*000a*/ 	.short	(.L_17 - .L_16)
.L_16:
        /*000c*/ 	.word	0x00000000
        /*0010*/ 	.short	0x0003
        /*0012*/ 	.short	0x0010
        /*0014*/ 	.byte	0x00, 0xf5, 0x21, 0x00


	//----- nvinfo : EIATTR_KPARAM_INFO
	.align		4
.L_17:
        /*0018*/ 	.byte	0x04, 0x17
        /*001a*/ 	.short	(.L_19 - .L_18)
.L_18:
        /*001c*/ 	.word	0x00000000
        /*0020*/ 	.short	0x0002
        /*0022*/ 	.short	0x000c
        /*0024*/ 	.byte	0x00, 0xf0, 0x11, 0x00


	//----- nvinfo : EIATTR_KPARAM_INFO
	.align		4
.L_19:
        /*0028*/ 	.byte	0x04, 0x17
        /*002a*/ 	.short	(.L_21 - .L_20)
.L_20:
        /*002c*/ 	.word	0x00000000
        /*0030*/ 	.short	0x0001
        /*0032*/ 	.short	0x0008
        /*0034*/ 	.byte	0x00, 0xf0, 0x11, 0x00


	//----- nvinfo : EIATTR_KPARAM_INFO
	.align		4
.L_21:
        /*0038*/ 	.byte	0x04, 0x17
        /*003a*/ 	.short	(.L_23 - .L_22)
.L_22:
        /*003c*/ 	.word	0x00000000
        /*0040*/ 	.short	0x0000
        /*0042*/ 	.short	0x0000
        /*0044*/ 	.byte	0x00, 0xf5, 0x21, 0x00


	//----- nvinfo : EIATTR_SPARSE_MMA_MASK
	.align		4
.L_23:
        /*0048*/ 	.byte	0x03, 0x50
        /*004a*/ 	.short	0x0000


	//----- nvinfo : EIATTR_MAXREG_COUNT
	.align		4
        /*004c*/ 	.byte	0x03, 0x1b
        /*004e*/ 	.short	0x00ff


	//----- nvinfo : EIATTR_MERCURY_ISA_VERSION
	.align		4
        /*0050*/ 	.byte	0x03, 0x5f
        /*0052*/ 	.short	0x0101


	//----- nvinfo : EIATTR_VRC_CTA_INIT_COUNT
	.align		4
        /*0054*/ 	.byte	0x02, 0x4a
	.zero		1
	.zero		1


	//----- nvinfo : EIATTR_EXIT_INSTR_OFFSETS
	.align		4
        /*0058*/ 	.byte	0x04, 0x1c
        /*005a*/ 	.short	(.L_25 - .L_24)


	//   ....[0]....
.L_24:
        /*005c*/ 	.word	0x000000f0


	//   ....[1]....
        /*0060*/ 	.word	0x00000200


	//----- nvinfo : EIATTR_CRS_STACK_SIZE
	.align		4
.L_25:
        /*0064*/ 	.byte	0x04, 0x1e
        /*0066*/ 	.short	(.L_27 - .L_26)
.L_26:
        /*0068*/ 	.word	0x00000000


	//----- nvinfo : EIATTR_CBANK_PARAM_SIZE
	.align		4
.L_27:
        /*006c*/ 	.byte	0x03, 0x19
        /*006e*/ 	.short	0x0018


	//----- nvinfo : EIATTR_PARAM_CBANK
	.align		4
        /*0070*/ 	.byte	0x04, 0x0a
        /*0072*/ 	.short	(.L_29 - .L_28)
	.align		4
.L_28:
        /*0074*/ 	.word	index@(.nv.constant0._Z13reduce_kernelPfiiS_)
        /*0078*/ 	.short	0x0380
        /*007a*/ 	.short	0x0018


	//----- nvinfo : EIATTR_SW_WAR
	.align		4
.L_29:
        /*007c*/ 	.byte	0x04, 0x36
        /*007e*/ 	.short	(.L_31 - .L_30)
.L_30:
        /*0080*/ 	.word	0x00000008
.L_31:


//--------------------- .nv.info._Z10sum_kernelPfiS_ --------------------------
	.section	.nv.info._Z10sum_kernelPfiS_,"",@"SHT_CUDA_INFO"
	.sectionflags	@""
	.align	4


	//----- nvinfo : EIATTR_CUDA_API_VERSION
	.align		4
        /*0000*/ 	.byte	0x04, 0x37
        /*0002*/ 	.short	(.L_33 - .L_32)
.L_32:
        /*0004*/ 	.word	0x00000082


	//----- nvinfo : EIATTR_KPARAM_INFO
	.align		4
.L_33:
        /*0008*/ 	.byte	0x04, 0x17
        /*000a*/ 	.short	(.L_35 - .L_34)
.L_34:
        /*000c*/ 	.word	0x00000000
        /*0010*/ 	.short	0x0002
        /*0012*/ 	.short	0x0010
        /*0014*/ 	.byte	0x00, 0xf5, 0x21, 0x00


	//----- nvinfo : EIATTR_KPARAM_INFO
	.align		4
.L_35:
        /*0018*/ 	.byte	0x04, 0x17
        /*001a*/ 	.short	(.L_37 - .L_36)
.L_36:
        /*001c*/ 	.word	0x00000000
        /*0020*/ 	.short	0x0001
        /*0022*/ 	.short	0x0008
        /*0024*/ 	.byte	0x00, 0xf0, 0x11, 0x00


	//----- nvinfo : EIATTR_KPARAM_INFO
	.align		4
.L_37:
        /*0028*/ 	.byte	0x04, 0x17
        /*002a*/ 	.short	(.L_39 - .L_38)
.L_38:
        /*002c*/ 	.word	0x00000000
        /*0030*/ 	.short	0x0000
        /*0032*/ 	.short	0x0000
        /*0034*/ 	.byte	0x00, 0xf5, 0x21, 0x00


	//----- nvinfo : EIATTR_SPARSE_MMA_MASK
	.align		4
.L_39:
        /*0038*/ 	.byte	0x03, 0x50
        /*003a*/ 	.short	0x0000


	//----- nvinfo : EIATTR_MAXREG_COUNT
	.align		4
        /*003c*/ 	.byte	0x03, 0x1b
        /*003e*/ 	.short	0x00ff


	//----- nvinfo : EIATTR_NUM_BARRIERS
	.align		4
        /*0040*/ 	.byte	0x02, 0x4c
        /*0042*/ 	.byte	0x01
	.zero		1


	//----- nvinfo : EIATTR_MERCURY_ISA_VERSION
	.align		4
        /*0044*/ 	.byte	0x03, 0x5f
        /*0046*/ 	.short	0x0101


	//----- nvinfo : EIATTR_VRC_CTA_INIT_COUNT
	.align		4
        /*0048*/ 	.byte	0x02, 0x4a
	.zero		1
	.zero		1


	//----- nvinfo : EIATTR_EXIT_INSTR_OFFSETS
	.align		4
        /*004c*/ 	.byte	0x04, 0x1c
        /*004e*/ 	.short	(.L_41 - .L_40)


	//   ....[0]....
.L_40:
        /*0050*/ 	.word	0x00000210


	//   ....[1]....
        /*0054*/ 	.word	0x00000290


	//----- nvinfo : EIATTR_CBANK_PARAM_SIZE
	.align		4
.L_41:
        /*0058*/ 	.byte	0x03, 0x19
        /*005a*/ 	.short	0x0018


	//----- nvinfo : EIATTR_PARAM_CBANK
	.align		4
        /*005c*/ 	.byte	0x04, 0x0a
        /*005e*/ 	.short	(.L_43 - .L_42)
	.align		4
.L_42:
        /*0060*/ 	.word	index@(.nv.constant0._Z10sum_kernelPfiS_)
        /*0064*/ 	.short	0x0380
        /*0066*/ 	.short	0x0018


	//----- nvinfo : EIATTR_SW_WAR
	.align		4
.L_43:
        /*0068*/ 	.byte	0x04, 0x36
        /*006a*/ 	.short	(.L_45 - .L_44)
.L_44:
        /*006c*/ 	.word	0x00000008
.L_45:


//--------------------- .nv.callgraph             --------------------------
	.section	.nv.callgraph,"",@"SHT_CUDA_CALLGRAPH"
	.align	4
	.sectionentsize	8
	.align		4
        /*0000*/ 	.word	0x00000000
	.align		4
        /*0004*/ 	.word	0xffffffff
	.align		4
        /*0008*/ 	.word	0x00000000
	.align		4
        /*000c*/ 	.word	0xfffffffe
	.align		4
        /*0010*/ 	.word	0x00000000
	.align		4
        /*0014*/ 	.word	0xfffffffd
	.align		4
        /*0018*/ 	.word	0x00000000
	.align		4
        /*001c*/ 	.word	0xfffffffc


//--------------------- .text._Z13reduce_kernelPfiiS_ --------------------------
	.section	.text._Z13reduce_kernelPfiiS_,"ax",@progbits
	.align	128
        .global         _Z13reduce_kernelPfiiS_
        .type           _Z13reduce_kernelPfiiS_,@function
        .size           _Z13reduce_kernelPfiiS_,(.L_x_15 - _Z13reduce_kernelPfiiS_)
        .other          _Z13reduce_kernelPfiiS_,@"STO_CUDA_ENTRY STV_DEFAULT"
_Z13reduce_kernelPfiiS_:
.text._Z13reduce_kernelPfiiS_:
[----:B------:R-:W-:Y:S01]  /*0000*/  LDC R1, c[0x0][0x37c] ;  /* 0x0000df00ff017b82 */ /* 0x000fe20000000800 */
[----:B------:R-:W0:Y:S01]  /*0010*/  S2R R7, SR_TID.X ;  /* 0x0000000000077919 */ /* 0x000e220000002100 */
[----:B------:R-:W0:Y:S01]  /*0020*/  LDCU UR5, c[0x0][0x388] ;  /* 0x00007100ff0577ac */ /* 0x000e220008000800 */
[----:B------:R-:W-:Y:S01]  /*0030*/  BSSY.RECONVERGENT B0, `(.L_x_0) ;  /* 0x0000009000007945 */ /* 0x000fe20003800200 */
[----:B------:R-:W1:Y:S01]  /*0040*/  LDCU.64 UR6, c[0x0][0x358] ;  /* 0x00006b00ff0677ac */ /* 0x000e620008000a00 */
[----:B0-----:R-:W-:-:S13]  /*0050*/  ISETP.GE.AND P0, PT, R7, UR5, PT ;  /* 0x0000000507007c0c */ /* 0x001fda000bf06270 */
[----:B-1----:R-:W-:Y:S05]  /*0060*/  @P0 BRA `(.L_x_1) ;  /* 0x0000000000140947 */ /* 0x002fea0003800000 */
[----:B------:R-:W0:Y:S02]  /*0070*/  LDC.64 R2, c[0x0][0x380] ;  /* 0x0000e000ff027b82 */ /* 0x000e240000000a00 */
[----:B0-----:R-:W-:-:S06]  /*0080*/  IMAD.WIDE.U32 R2, R7, 0x4, R2 ;  /* 0x0000000407027825 */ /* 0x001fcc00078e0002 */
[----:B------:R-:W2:Y:S01]  /*0090*/  LDG.E R3, desc[UR6][R2.64] ;  /* 0x0000000602037981 */ /* 0x000ea2000c1e1900 */
[----:B------:R-:W2:Y:S03]  /*00a0*/  LDC.64 R4, c[0x0][0x390] ;  /* 0x0000e400ff047b82 */ /* 0x000ea60000000a00 */
[----:B--2---:R0:W-:Y:S02]  /*00b0*/  REDG.E.ADD.F32.FTZ.RN.STRONG.GPU desc[UR6][R4.64], R3 ;  /* 0x00000003040079a6 */ /* 0x0041e4000c12f306 */
.L_x_1:
[----:B------:R-:W-:Y:S05]  /*00c0*/  BSYNC.RECONVERGENT B0 ;  /* 0x0000000000007941 */ /* 0x000fea0003800200 */
.L_x_0:
[----:B------:R-:W-:-:S06]  /*00d0*/  UIADD3 UR4, UPT, UPT, UR5, -0x1, URZ ;  /* 0xffffffff05047890 */ /* 0x000fcc000fffe0ff */
[----:B------:R-:W-:-:S13]  /*00e0*/  ISETP.NE.AND P0, PT, R7, UR4, PT ;  /* 0x0000000407007c0c */ /* 0x000fda000bf05270 */
[----:B------:R-:W-:Y:S05]  /*00f0*/  @P0 EXIT ;  /* 0x000000000000094d */ /* 0x000fea0003800000 */
[----:B0-----:R-:W0:Y:S01]  /*0100*/  LDC.64 R2, c[0x0][0x390] ;  /* 0x0000e400ff027b82 */ /* 0x001e220000000a00 */
[----:B------:R-:W1:Y:S01]  /*0110*/  LDCU UR4, c[0x0][0x38c] ;  /* 0x00007180ff0477ac */ /* 0x000e620008000800 */
[----:B0-----:R1:W2:Y:S02]  /*0120*/  LDG.E R0, desc[UR6][R2.64] ;  /* 0x0000000602007981 */ /* 0x0012a4000c1e1900 */
[----:B-1----:R-:W-:-:S04]  /*0130*/  I2FP.F32.S32 R3, UR4 ;  /* 0x0000000400037c45 */ /* 0x002fc80008201400 */
[----:B------:R-:W0:Y:S02]  /*0140*/  MUFU.RCP R4, R3 ;  /* 0x0000000300047308 */ /* 0x000e240000001000 */
[----:B0-----:R-:W-:-:S04]  /*0150*/  FFMA R5, -R3, R4, 1 ;  /* 0x3f80000003057423 */ /* 0x001fc80000000104 */
[----:B------:R-:W-:Y:S02]  /*0160*/  FFMA R5, R4, R5, R4 ;  /* 0x0000000504057223 */ /* 0x000fe40000000004 */
[----:B--2---:R-:W0:Y:S02]  /*0170*/  FCHK P0, R0, R3 ;  /* 0x0000000300007302 */ /* 0x004e240000000000 */
[----:B------:R-:W-:-:S04]  /*0180*/  FFMA R4, R0, R5, RZ ;  /* 0x0000000500047223 */ /* 0x000fc800000000ff */
[----:B------:R-:W-:-:S04]  /*0190*/  FFMA R6, -R3, R4, R0 ;  /* 0x0000000403067223 */ /* 0x000fc80000000100 */
[----:B------:R-:W-:Y:S01]  /*01a0*/  FFMA R5, R5, R6, R4 ;  /* 0x0000000605057223 */ /* 0x000fe20000000004 */
[----:B0-----:R-:W-:Y:S06]  /*01b0*/  @!P0 BRA `(.L_x_2) ;  /* 0x0000000000088947 */ /* 0x001fec0003800000 */
[----:B------:R-:W-:-:S07]  /*01c0*/  MOV R2, 0x1e0 ;  /* 0x000001e000027802 */ /* 0x000fce0000000f00 */
[----:B------:R-:W-:Y:S05]  /*01d0*/  CALL.REL.NOINC `($__internal_0_$__cuda_sm3x_div_rn_noftz_f32_slowpath) ;  /* 0x00000000000c7944 */ /* 0x000fea0003c00000 */
.L_x_2:
[----:B------:R-:W0:Y:S02]  /*01e0*/  LDC.64 R2, c[0x0][0x390] ;  /* 0x0000e400ff027b82 */ /* 0x000e240000000a00 */
[----:B0-----:R-:W-:Y:S01]  /*01f0*/  STG.E desc[UR6][R2.64], R5 ;  /* 0x0000000502007986 */ /* 0x001fe2000c101906 */
[----:B------:R-:W-:Y:S05]  /*0200*/  EXIT ;  /* 0x000000000000794d */ /* 0x000fea0003800000 */
        .weak           $__internal_0_$__cuda_sm3x_div_rn_noftz_f32_slowpath
        .type           $__internal_0_$__cuda_sm3x_div_rn_noftz_f32_slowpath,@function
        .size           $__internal_0_$__cuda_sm3x_div_rn_noftz_f32_slowpath,(.L_x_15 - $__internal_0_$__cuda_sm3x_div_rn_noftz_f32_slowpath)
$__internal_0_$__cuda_sm3x_div_rn_noftz_f32_slowpath:
[--C-:B------:R-:W-:Y:S01]  /*0210*/  SHF.R.U32.HI R5, RZ, 0x17, R3.reuse ;  /* 0x00000017ff057819 */ /* 0x100fe20000011603 */
[--C-:B------:R-:W-:Y:S01]  /*0220*/  IMAD.MOV.U32 R6, RZ, RZ, R0.reuse ;  /* 0x000000ffff067224 */ /* 0x100fe200078e0000 */
[----:B------:R-:W-:Y:S01]  /*0230*/  SHF.R.U32.HI R4, RZ, 0x17, R0 ;  /* 0x00000017ff047819 */ /* 0x000fe20000011600 */
[----:B------:R-:W-:Y:S01]  /*0240*/  IMAD.MOV.U32 R7, RZ, RZ, R3 ;  /* 0x000000ffff077224 */ /* 0x000fe200078e0003 */
[----:B------:R-:W-:Y:S02]  /*0250*/  LOP3.LUT R5, R5, 0xff, RZ, 0xc0, !PT ;  /* 0x000000ff05057812 */ /* 0x000fe400078ec0ff */
[----:B------:R-:W-:-:S03]  /*0260*/  LOP3.LUT R4, R4, 0xff, RZ, 0xc0, !PT ;  /* 0x000000ff04047812 */ /* 0x000fc600078ec0ff */
[----:B------:R-:W-:Y:S02]  /*0270*/  VIADD R10, R5, 0xffffffff ;  /* 0xffffffff050a7836 */ /* 0x000fe40000000000 */
[----:B------:R-:W-:-:S03]  /*0280*/  VIADD R9, R4, 0xffffffff ;  /* 0xffffffff04097836 */ /* 0x000fc60000000000 */
[----:B------:R-:W-:-:S04]  /*0290*/  ISETP.GT.U32.AND P0, PT, R10, 0xfd, PT ;  /* 0x000000fd0a00780c */ /* 0x000fc80003f04070 */
[----:B------:R-:W-:-:S13]  /*02a0*/  ISETP.GT.U32.OR P0, PT, R9, 0xfd, P0 ;  /* 0x000000fd0900780c */ /* 0x000fda0000704470 */
[----:B------:R-:W-:Y:S01]  /*02b0*/  @!P0 IMAD.MOV.U32 R8, RZ, RZ, RZ ;  /* 0x000000ffff088224 */ /* 0x000fe200078e00ff */
[----:B------:R-:W-:Y:S06]  /*02c0*/  @!P0 BRA `(.L_x_3) ;  /* 0x00000000005c8947 */ /* 0x000fec0003800000 */
[----:B------:R-:W-:Y:S02]  /*02d0*/  FSETP.GTU.FTZ.AND P0, PT, |R0|, +INF , PT ;  /* 0x7f8000000000780b */ /* 0x000fe40003f1c200 */
[----:B------:R-:W-:-:S04]  /*02e0*/  FSETP.GTU.FTZ.AND P1, PT, |R3|, +INF , PT ;  /* 0x7f8000000300780b */ /* 0x000fc80003f3c200 */
[----:B------:R-:W-:-:S13]  /*02f0*/  PLOP3.LUT P0, PT, P0, P1, PT, 0xf8, 0x8f ;  /* 0x00000000008f781c */ /* 0x000fda0000703f70 */
[----:B------:R-:W-:Y:S05]  /*0300*/  @P0 BRA `(.L_x_4) ;  /* 0x0000000400440947 */ /* 0x000fea0003800000 */
[----:B------:R-:W-:-:S13]  /*0310*/  LOP3.LUT P0, RZ, R7, 0x7fffffff, R6, 0xc8, !PT ;  /* 0x7fffffff07ff7812 */ /* 0x000fda000780c806 */
[----:B------:R-:W-:Y:S05]  /*0320*/  @!P0 BRA `(.L_x_5) ;  /* 0x0000000400348947 */ /* 0x000fea0003800000 */
[C---:B------:R-:W-:Y:S02]  /*0330*/  FSETP.NEU.FTZ.AND P2, PT, |R0|.reuse, +INF , PT ;  /* 0x7f8000000000780b */ /* 0x040fe40003f5d200 */
[----:B------:R-:W-:Y:S02]  /*0340*/  FSETP.NEU.FTZ.AND P1, PT, |R3|, +INF , PT ;  /* 0x7f8000000300780b */ /* 0x000fe40003f3d200 */
[----:B------:R-:W-:-:S11]  /*0350*/  FSETP.NEU.FTZ.AND P0, PT, |R0|, +INF , PT ;  /* 0x7f8000000000780b */ /* 0x000fd60003f1d200 */
[----:B------:R-:W-:Y:S05]  /*0360*/  @!P1 BRA !P2, `(.L_x_5) ;  /* 0x0000000400249947 */ /* 0x000fea0005000000 */
[----:B------:R-:W-:-:S04]  /*0370*/  LOP3.LUT P2, RZ, R6, 0x7fffffff, RZ, 0xc0, !PT ;  /* 0x7fffffff06ff7812 */ /* 0x000fc8000784c0ff */
[----:B------:R-:W-:-:S13]  /*0380*/  PLOP3.LUT P1, PT, P1, P2, PT, 0x2f, 0xf2 ;  /* 0x0000000000f2781c */ /* 0x000fda0000f24577 */
[----:B------:R-:W-:Y:S05]  /*0390*/  @P1 BRA `(.L_x_6) ;  /* 0x0000000400101947 */ /* 0x000fea0003800000 */
[----:B------:R-:W-:-:S04]  /*03a0*/  LOP3.LUT P1, RZ, R7, 0x7fffffff, RZ, 0xc0, !PT ;  /* 0x7fffffff07ff7812 */ /* 0x000fc8000782c0ff */
[----:B------:R-:W-:-:S13]  /*03b0*/  PLOP3.LUT P0, PT, P0, P1, PT, 0x2f, 0xf2 ;  /* 0x0000000000f2781c */ /* 0x000fda0000702577 */
[----:B------:R-:W-:Y:S05]  /*03c0*/  @P0 BRA `(.L_x_7) ;  /* 0x0000000000f80947 */ /* 0x000fea0003800000 */
[----:B------:R-:W-:Y:S02]  /*03d0*/  ISETP.GE.AND P0, PT, R9, RZ, PT ;  /* 0x000000ff0900720c */ /* 0x000fe40003f06270 */
[----:B------:R-:W-:-:S11]  /*03e0*/  ISETP.GE.AND P1, PT, R10, RZ, PT ;  /* 0x000000ff0a00720c */ /* 0x000fd60003f26270 */
[----:B------:R-:W-:Y:S02]  /*03f0*/  @P0 IMAD.MOV.U32 R8, RZ, RZ, RZ ;  /* 0x000000ffff080224 */ /* 0x000fe400078e00ff */
[----:B------:R-:W-:Y:S01]  /*0400*/  @!P0 FFMA R6, R0, 1.84467440737095516160e+19, RZ ;  /* 0x5f80000000068823 */ /* 0x000fe200000000ff */
[----:B------:R-:W-:Y:S02]  /*0410*/  @!P0 IMAD.MOV.U32 R8, RZ, RZ, -0x40 ;  /* 0xffffffc0ff088424 */ /* 0x000fe400078e00ff */
[----:B------:R-:W-:Y:S02]  /*0420*/  @!P1 FFMA R7, R3, 1.84467440737095516160e+19, RZ ;  /* 0x5f80000003079823 */ /* 0x000fe400000000ff */
[----:B------:R-:W-:-:S07]  /*0430*/  @!P1 VIADD R8, R8, 0x40 ;  /* 0x0000004008089836 */ /* 0x000fce0000000000 */
.L_x_3:
[----:B------:R-:W-:Y:S01]  /*0440*/  LEA R0, R5, 0xc0800000, 0x17 ;  /* 0xc080000005007811 */ /* 0x000fe200078eb8ff */
[----:B------:R-:W-:-:S04]  /*0450*/  VIADD R4, R4, 0xffffff81 ;  /* 0xffffff8104047836 */ /* 0x000fc80000000000 */
[----:B------:R-:W-:Y:S01]  /*0460*/  IMAD.IADD R7, R7, 0x1, -R0 ;  /* 0x0000000107077824 */ /* 0x000fe200078e0a00 */
[C---:B------:R-:W-:Y:S01]  /*0470*/  IADD3 R5, PT, PT, R4.reuse, 0x7f, -R5 ;  /* 0x0000007f04057810 */ /* 0x040fe20007ffe805 */
[----:B------:R-:W-:Y:S02]  /*0480*/  IMAD R0, R4, -0x800000, R6 ;  /* 0xff80000004007824 */ /* 0x000fe400078e0206 */
[----:B------:R-:W0:Y:S01]  /*0490*/  MUFU.RCP R3, R7 ;  /* 0x0000000700037308 */ /* 0x000e220000001000 */
[----:B------:R-:W-:Y:S01]  /*04a0*/  FADD.FTZ R9, -R7, -RZ ;  /* 0x800000ff07097221 */ /* 0x000fe20000010100 */
[----:B------:R-:W-:-:S03]  /*04b0*/  IMAD.IADD R5, R5, 0x1, R8 ;  /* 0x0000000105057824 */ /* 0x000fc600078e0208 */
[----:B0-----:R-:W-:-:S04]  /*04c0*/  FFMA R10, R3, R9, 1 ;  /* 0x3f800000030a7423 */ /* 0x001fc80000000009 */
[----:B------:R-:W-:-:S04]  /*04d0*/  FFMA R10, R3, R10, R3 ;  /* 0x0000000a030a7223 */ /* 0x000fc80000000003 */
[----:B------:R-:W-:-:S04]  /*04e0*/  FFMA R3, R0, R10, RZ ;  /* 0x0000000a00037223 */ /* 0x000fc800000000ff */
[----:B------:R-:W-:-:S04]  /*04f0*/  FFMA R6, R9, R3, R0 ;  /* 0x0000000309067223 */ /* 0x000fc80000000000 */
[----:B------:R-:W-:-:S04]  /*0500*/  FFMA R11, R10, R6, R3 ;  /* 0x000000060a0b7223 */ /* 0x000fc80000000003 */
[----:B------:R-:W-:-:S04]  /*0510*/  FFMA R6, R9, R11, R0 ;  /* 0x0000000b09067223 */ /* 0x000fc80000000000 */
[----:B------:R-:W-:-:S05]  /*0520*/  FFMA R3, R10, R6, R11 ;  /* 0x000000060a037223 */ /* 0x000fca000000000b */
[----:B------:R-:W-:-:S04]  /*0530*/  SHF.R.U32.HI R0, RZ, 0x17, R3 ;  /* 0x00000017ff007819 */ /* 0x000fc80000011603 */
[----:B------:R-:W-:-:S05]  /*0540*/  LOP3.LUT R0, R0, 0xff, RZ, 0xc0, !PT ;  /* 0x000000ff00007812 */ /* 0x000fca00078ec0ff */
[----:B------:R-:W-:-:S04]  /*0550*/  IMAD.IADD R8, R0, 0x1, R5 ;  /* 0x0000000100087824 */ /* 0x000fc800078e0205 */
[----:B------:R-:W-:-:S05]  /*0560*/  VIADD R0, R8, 0xffffffff ;  /* 0xffffffff08007836 */ /* 0x000fca0000000000 */
[----:B------:R-:W-:-:S13]  /*0570*/  ISETP.GE.U32.AND P0, PT, R0, 0xfe, PT ;  /* 0x000000fe0000780c */ /* 0x000fda0003f06070 */
[----:B------:R-:W-:Y:S05]  /*0580*/  @!P0 BRA `(.L_x_8) ;  /* 0x0000000000808947 */ /* 0x000fea0003800000 */
[----:B------:R-:W-:-:S13]  /*0590*/  ISETP.GT.AND P0, PT, R8, 0xfe, PT ;  /* 0x000000fe0800780c */ /* 0x000fda0003f04270 */
[----:B------:R-:W-:Y:S05]  /*05a0*/  @P0 BRA `(.L_x_9) ;  /* 0x00000000006c0947 */ /* 0x000fea0003800000 */
[----:B------:R-:W-:-:S13]  /*05b0*/  ISETP.GE.AND P0, PT, R8, 0x1, PT ;  /* 0x000000010800780c */ /* 0x000fda0003f06270 */
[----:B------:R-:W-:Y:S05]  /*05c0*/  @P0 BRA `(.L_x_10) ;  /* 0x0000000000980947 */ /* 0x000fea0003800000 */
[----:B------:R-:W-:Y:S02]  /*05d0*/  ISETP.GE.AND P0, PT, R8, -0x18, PT ;  /* 0xffffffe80800780c */ /* 0x000fe40003f06270 */
[----:B------:R-:W-:-:S11]  /*05e0*/  LOP3.LUT R3, R3, 0x80000000, RZ, 0xc0, !PT ;  /* 0x8000000003037812 */ /* 0x000fd600078ec0ff */
[----:B------:R-:W-:Y:S05]  /*05f0*/  @!P0 BRA `(.L_x_10) ;  /* 0x00000000008c8947 */ /* 0x000fea0003800000 */
[-CC-:B------:R-:W-:Y:S01]  /*0600*/  FFMA.RZ R0, R10, R6.reuse, R11.reuse ;  /* 0x000000060a007223 */ /* 0x180fe2000000c00b */
[----:B------:R-:W-:Y:S02]  /*0610*/  VIADD R7, R8, 0x20 ;  /* 0x0000002008077836 */ /* 0x000fe40000000000 */
[-CC-:B------:R-:W-:Y:S01]  /*0620*/  FFMA.RM R5, R10, R6.reuse, R11.reuse ;  /* 0x000000060a057223 */ /* 0x180fe2000000400b */
[----:B------:R-:W-:Y:S02]  /*0630*/  ISETP.NE.AND P2, PT, R8, RZ, PT ;  /* 0x000000ff0800720c */ /* 0x000fe40003f45270 */
[----:B------:R-:W-:Y:S01]  /*0640*/  LOP3.LUT R4, R0, 0x7fffff, RZ, 0xc0, !PT ;  /* 0x007fffff00047812 */ /* 0x000fe200078ec0ff */
[----:B------:R-:W-:Y:S01]  /*0650*/  FFMA.RP R0, R10, R6, R11 ;  /* 0x000000060a007223 */ /* 0x000fe2000000800b */
[----:B------:R-:W-:Y:S01]  /*0660*/  IMAD.MOV R6, RZ, RZ, -R8 ;  /* 0x000000ffff067224 */ /* 0x000fe200078e0a08 */
[----:B------:R-:W-:Y:S02]  /*0670*/  ISETP.NE.AND P1, PT, R8, RZ, PT ;  /* 0x000000ff0800720c */ /* 0x000fe40003f25270 */
[----:B------:R-:W-:-:S02]  /*0680*/  LOP3.LUT R4, R4, 0x800000, RZ, 0xfc, !PT ;  /* 0x0080000004047812 */ /* 0x000fc400078efcff */
[----:B------:R-:W-:Y:S02]  /*0690*/  FSETP.NEU.FTZ.AND P0, PT, R0, R5, PT ;  /* 0x000000050000720b */ /* 0x000fe40003f1d000 */
[----:B------:R-:W-:Y:S02]  /*06a0*/  SHF.L.U32 R7, R4, R7, RZ ;  /* 0x0000000704077219 */ /* 0x000fe400000006ff */
[----:B------:R-:W-:Y:S02]  /*06b0*/  SEL R5, R6, RZ, P2 ;  /* 0x000000ff06057207 */ /* 0x000fe40001000000 */
[----:B------:R-:W-:Y:S02]  /*06c0*/  ISETP.NE.AND P1, PT, R7, RZ, P1 ;  /* 0x000000ff0700720c */ /* 0x000fe40000f25270 */
[----:B------:R-:W-:Y:S02]  /*06d0*/  SHF.R.U32.HI R5, RZ, R5, R4 ;  /* 0x00000005ff057219 */ /* 0x000fe40000011604 */
[----:B------:R-:W-:-:S02]  /*06e0*/  PLOP3.LUT P0, PT, P0, P1, PT, 0xf8, 0x8f ;  /* 0x00000000008f781c */ /* 0x000fc40000703f70 */
[----:B------:R-:W-:Y:S02]  /*06f0*/  SHF.R.U32.HI R7, RZ, 0x1, R5 ;  /* 0x00000001ff077819 */ /* 0x000fe40000011605 */
[----:B------:R-:W-:-:S04]  /*0700*/  SEL R0, RZ, 0x1, !P0 ;  /* 0x00000001ff007807 */ /* 0x000fc80004000000 */
[----:B------:R-:W-:-:S04]  /*0710*/  LOP3.LUT R0, R0, 0x1, R7, 0xf8, !PT ;  /* 0x0000000100007812 */ /* 0x000fc800078ef807 */
[----:B------:R-:W-:-:S05]  /*0720*/  LOP3.LUT R0, R0, R5, RZ, 0xc0, !PT ;  /* 0x0000000500007212 */ /* 0x000fca00078ec0ff */
[----:B------:R-:W-:-:S05]  /*0730*/  IMAD.IADD R0, R7, 0x1, R0 ;  /* 0x0000000107007824 */ /* 0x000fca00078e0200 */
[----:B------:R-:W-:Y:S01]  /*0740*/  LOP3.LUT R3, R0, R3, RZ, 0xfc, !PT ;  /* 0x0000000300037212 */ /* 0x000fe200078efcff */
[----:B------:R-:W-:Y:S06]  /*0750*/  BRA `(.L_x_10) ;  /* 0x0000000000347947 */ /* 0x000fec0003800000 */
.L_x_9:
[----:B------:R-:W-:-:S04]  /*0760*/  LOP3.LUT R3, R3, 0x80000000, RZ, 0xc0, !PT ;  /* 0x8000000003037812 */ /* 0x000fc800078ec0ff */
[----:B------:R-:W-:Y:S01]  /*0770*/  LOP3.LUT R3, R3, 0x7f800000, RZ, 0xfc, !PT ;  /* 0x7f80000003037812 */ /* 0x000fe200078efcff */
[----:B------:R-:W-:Y:S06]  /*0780*/  BRA `(.L_x_10) ;  /* 0x0000000000287947 */ /* 0x000fec0003800000 */
.L_x_8:
[----:B------:R-:W-:Y:S01]  /*0790*/  IMAD R3, R5, 0x800000, R3 ;  /* 0x0080000005037824 */ /* 0x000fe200078e0203 */
[----:B------:R-:W-:Y:S06]  /*07a0*/  BRA `(.L_x_10) ;  /* 0x0000000000207947 */ /* 0x000fec0003800000 */
.L_x_7:
[----:B------:R-:W-:-:S04]  /*07b0*/  LOP3.LUT R3, R7, 0x80000000, R6, 0x48, !PT ;  /* 0x8000000007037812 */ /* 0x000fc800078e4806 */
[----:B------:R-:W-:Y:S01]  /*07c0*/  LOP3.LUT R3, R3, 0x7f800000, RZ, 0xfc, !PT ;  /* 0x7f80000003037812 */ /* 0x000fe200078efcff */
[----:B------:R-:W-:Y:S06]  /*07d0*/  BRA `(.L_x_10) ;  /* 0x0000000000147947 */ /* 0x000fec0003800000 */
.L_x_6:
[----:B------:R-:W-:Y:S01]  /*07e0*/  LOP3.LUT R3, R7, 0x80000000, R6, 0x48, !PT ;  /* 0x8000000007037812 */ /* 0x000fe200078e4806 */
[----:B------:R-:W-:Y:S06]  /*07f0*/  BRA `(.L_x_10) ;  /* 0x00000000000c7947 */ /* 0x000fec0003800000 */
.L_x_5:
[----:B------:R-:W0:Y:S01]  /*0800*/  MUFU.RSQ R3, -QNAN ;  /* 0xffc0000000037908 */ /* 0x000e220000001400 */
[----:B------:R-:W-:Y:S05]  /*0810*/  BRA `(.L_x_10) ;  /* 0x0000000000047947 */ /* 0x000fea0003800000 */
.L_x_4:
[----:B------:R-:W-:-:S07]  /*0820*/  FADD.FTZ R3, R0, R3 ;  /* 0x0000000300037221 */ /* 0x000fce0000010000 */
.L_x_10:
[----:B0-----:R-:W-:Y:S02]  /*0830*/  IMAD.MOV.U32 R5, RZ, RZ, R3 ;  /* 0x000000ffff057224 */ /* 0x001fe400078e0003 */
[----:B------:R-:W-:-:S04]  /*0840*/  IMAD.MOV.U32 R3, RZ, RZ, 0x0 ;  /* 0x00000000ff037424 */ /* 0x000fc800078e00ff */
[----:B------:R-:W-:Y:S05]  /*0850*/  RET.REL.NODEC R2 `(_Z13reduce_kernelPfiiS_) ;  /* 0xfffffff402e87950 */ /* 0x000fea0003c3ffff */
.L_x_11:
[----:B------:R-:W-:-:S00]  /*0860*/  BRA `(.L_x_11) ;  /* 0xfffffffc00fc7947 */ /* 0x000fc0000383ffff */
[----:B------:R-:W-:-:S00]  /*0870*/  NOP ;  /* 0x0000000000007918 */ /* 0x000fc00000000000 */
        /* <DEDUP_REMOVED lines=8> */
.L_x_15:


//--------------------- .text._Z10sum_kernelPfiS_ --------------------------
	.section	.text._Z10sum_kernelPfiS_,"ax",@progbits
	.align	128
        .global         _Z10sum_kernelPfiS_
        .type           _Z10sum_kernelPfiS_,@function
        .size           _Z10sum_kernelPfiS_,(.L_x_17 - _Z10sum_kernelPfiS_)
        .other          _Z10sum_kernelPfiS_,@"STO_CUDA_ENTRY STV_DEFAULT"
_Z10sum_kernelPfiS_:
.text._Z10sum_kernelPfiS_:
[----:B------:R-:W-:Y:S01]  /*0000*/  LDC R1, c[0x0][0x37c] ;  /* 0x0000df00ff017b82 */ /* 0x000fe20000000800 */
[----:B------:R-:W0:Y:S01]  /*0010*/  S2R R6, SR_TID.X ;  /* 0x0000000000067919 */ /* 0x000e220000002100 */
[----:B------:R-:W0:Y:S01]  /*0020*/  LDCU UR8, c[0x0][0x360] ;  /* 0x00006c00ff0877ac */ /* 0x000e220008000800 */
[----:B------:R-:W-:Y:S01]  /*0030*/  IMAD.MOV.U32 R4, RZ, RZ, RZ ;  /* 0x000000ffff047224 */ /* 0x000fe200078e00ff */
[----:B------:R-:W0:Y:S01]  /*0040*/  S2R R7, SR_CTAID.X ;  /* 0x0000000000077919 */ /* 0x000e220000002500 */
[----:B------:R-:W1:Y:S01]  /*0050*/  LDCU UR4, c[0x0][0x388] ;  /* 0x00007100ff0477ac */ /* 0x000e620008000800 */
[----:B------:R-:W2:Y:S01]  /*0060*/  LDCU.64 UR6, c[0x0][0x358] ;  /* 0x00006b00ff0677ac */ /* 0x000ea20008000a00 */
[----:B0-----:R-:W-:-:S05]  /*0070*/  IMAD R5, R7, UR8, R6 ;  /* 0x0000000807057c24 */ /* 0x001fca000f8e0206 */
[----:B-1----:R-:W-:-:S13]  /*0080*/  ISETP.GE.AND P0, PT, R5, UR4, PT ;  /* 0x0000000405007c0c */ /* 0x002fda000bf06270 */
[----:B------:R-:W0:Y:S02]  /*0090*/  @!P0 LDC.64 R2, c[0x0][0x380] ;  /* 0x0000e000ff028b82 */ /* 0x000e240000000a00 */
[----:B0-----:R-:W-:-:S05]  /*00a0*/  @!P0 IMAD.WIDE R2, R5, 0x4, R2 ;  /* 0x0000000405028825 */ /* 0x001fca00078e0202 */
[----:B--2---:R-:W2:Y:S01]  /*00b0*/  @!P0 LDG.E R4, desc[UR6][R2.64] ;  /* 0x0000000602048981 */ /* 0x004ea2000c1e1900 */
[----:B------:R-:W0:Y:S01]  /*00c0*/  S2UR UR5, SR_CgaCtaId ;  /* 0x00000000000579c3 */ /* 0x000e220000008800 */
[----:B------:R-:W-:Y:S01]  /*00d0*/  IMAD.U32 R0, RZ, RZ, UR8 ;  /* 0x00000008ff007e24 */ /* 0x000fe2000f8e00ff */
[----:B------:R-:W-:Y:S01]  /*00e0*/  UMOV UR4, 0x400 ;  /* 0x0000040000047882 */ /* 0x000fe20000000000 */
[----:B------:R-:W-:-:S03]  /*00f0*/  ISETP.NE.AND P0, PT, R6, RZ, PT ;  /* 0x000000ff0600720c */ /* 0x000fc60003f05270 */
[----:B------:R-:W-:Y:S01]  /*0100*/  ISETP.GE.U32.AND P1, PT, R0, 0x2, PT ;  /* 0x000000020000780c */ /* 0x000fe20003f26070 */
[----:B0-----:R-:W-:-:S06]  /*0110*/  ULEA UR4, UR5, UR4, 0x18 ;  /* 0x0000000405047291 */ /* 0x001fcc000f8ec0ff */
[----:B------:R-:W-:-:S05]  /*0120*/  LEA R5, R6, UR4, 0x2 ;  /* 0x0000000406057c11 */ /* 0x000fca000f8e10ff */
[----:B--2---:R0:W-:Y:S01]  /*0130*/  STS [R5], R4 ;  /* 0x0000000405007388 */ /* 0x0041e20000000800 */
[----:B------:R-:W-:Y:S06]  /*0140*/  BAR.SYNC.DEFER_BLOCKING 0x0 ;  /* 0x0000000000007b1d */ /* 0x000fec0000010000 */
[----:B------:R-:W-:Y:S05]  /*0150*/  @!P1 BRA `(.L_x_12) ;  /* 0x00000000002c9947 */ /* 0x000fea0003800000 */
.L_x_13:
[----:B------:R-:W-:-:S04]  /*0160*/  SHF.R.U32.HI R8, RZ, 0x1, R0 ;  /* 0x00000001ff087819 */ /* 0x000fc80000011600 */
[----:B------:R-:W-:-:S13]  /*0170*/  ISETP.GE.U32.AND P1, PT, R6, R8, PT ;  /* 0x000000080600720c */ /* 0x000fda0003f26070 */
[----:B------:R-:W-:Y:S01]  /*0180*/  @!P1 LEA R2, R8, R5, 0x2 ;  /* 0x0000000508029211 */ /* 0x000fe200078e10ff */
[----:B------:R-:W-:Y:S05]  /*0190*/  @!P1 LDS R3, [R5] ;  /* 0x0000000005039984 */ /* 0x000fea0000000800 */
[----:B------:R-:W0:Y:S02]  /*01a0*/  @!P1 LDS R2, [R2] ;  /* 0x0000000002029984 */ /* 0x000e240000000800 */
[----:B0-----:R-:W-:-:S05]  /*01b0*/  @!P1 FADD R4, R2, R3 ;  /* 0x0000000302049221 */ /* 0x001fca0000000000 */
[----:B------:R1:W-:Y:S01]  /*01c0*/  @!P1 STS [R5], R4 ;  /* 0x0000000405009388 */ /* 0x0003e20000000800 */
[----:B------:R-:W-:Y:S01]  /*01d0*/  BAR.SYNC.DEFER_BLOCKING 0x0 ;  /* 0x0000000000007b1d */ /* 0x000fe20000010000 */
[----:B------:R-:W-:Y:S01]  /*01e0*/  ISETP.GT.U32.AND P1, PT, R0, 0x3, PT ;  /* 0x000000030000780c */ /* 0x000fe20003f24070 */
[----:B------:R-:W-:-:S12]  /*01f0*/  IMAD.MOV.U32 R0, RZ, RZ, R8 ;  /* 0x000000ffff007224 */ /* 0x000fd800078e0008 */
[----:B-1----:R-:W-:Y:S05]  /*0200*/  @P1 BRA `(.L_x_13) ;  /* 0xfffffffc00d41947 */ /* 0x002fea000383ffff */
.L_x_12:
[----:B------:R-:W-:Y:S05]  /*0210*/  @P0 EXIT ;  /* 0x000000000000094d */ /* 0x000fea0003800000 */
[----:B------:R-:W1:Y:S01]  /*0220*/  S2UR UR5, SR_CgaCtaId ;  /* 0x00000000000579c3 */ /* 0x000e620000008800 */
[----:B------:R-:W-:-:S07]  /*0230*/  UMOV UR4, 0x400 ;  /* 0x0000040000047882 */ /* 0x000fce0000000000 */
[----:B------:R-:W2:Y:S01]  /*0240*/  LDC.64 R2, c[0x0][0x390] ;  /* 0x0000e400ff027b82 */ /* 0x000ea20000000a00 */
[----:B-1----:R-:W-:Y:S01]  /*0250*/  ULEA UR4, UR5, UR4, 0x18 ;  /* 0x0000000405047291 */ /* 0x002fe2000f8ec0ff */
[----:B--2---:R-:W-:-:S08]  /*0260*/  IMAD.WIDE.U32 R2, R7, 0x4, R2 ;  /* 0x0000000407027825 */ /* 0x004fd000078e0002 */
[----:B0-----:R-:W0:Y:S04]  /*0270*/  LDS R5, [UR4] ;  /* 0x00000004ff057984 */ /* 0x001e280008000800 */
[----:B0-----:R-:W-:Y:S01]  /*0280*/  STG.E desc[UR6][R2.64], R5 ;  /* 0x0000000502007986 */ /* 0x001fe2000c101906 */
[----:B------:R-:W-:Y:S05]  /*0290*/  EXIT ;  /* 0x000000000000794d */ /* 0x000fea0003800000 */
.L_x_14:
        /* <DEDUP_REMOVED lines=14> */
.L_x_17:


//--------------------- .nv.shared._Z13reduce_kernelPfiiS_ --------------------------
	.section	.nv.shared._Z13reduce_kernelPfiiS_,"aw",@nobits
	.sectionflags	@""
	.align	16
	.zero		1024


//--------------------- .nv.shared.reserved.0     --------------------------
	.section	.nv.shared.reserved.0,"aw",@nobits
	.weak		__nv_reservedSMEM_offset_0_alias
	.size		__nv_reservedSMEM_offset_0_alias, 0, 64
	.other		__nv_reservedSMEM_offset_0_alias,@"STO_CUDA_RESERVED_SHARED STV_DEFAULT"
__nv_reservedSMEM_offset_0_alias:
	.zero		0
	.zero		64


//--------------------- .nv.shared._Z10sum_kernelPfiS_ --------------------------
	.section	.nv.shared._Z10sum_kernelPfiS_,"aw",@nobits
	.sectionflags	@""
	.align	16
	.zero		1024


//--------------------- .nv.constant0._Z13reduce_kernelPfiiS_ --------------------------
	.section	.nv.constant0._Z13reduce_kernelPfiiS_,"a",@progbits
	.sectionflags	@""
	.align	4
.nv.constant0._Z13reduce_kernelPfiiS_:
	.zero		920


//--------------------- .nv.constant0._Z10sum_kernelPfiS_ --------------------------
	.section	.nv.constant0._Z10sum_kernelPfiS_,"a",@progbits
	.sectionflags	@""
	.align	4
.nv.constant0._Z10sum_kernelPfiS_:
	.zero		920


//--------------------- SYMBOLS --------------------------

	.type		.nv.reservedSmem.offset0,@object
	.size		.nv.reservedSmem.offset0,0x4
	.type		.nv.reservedSmem.cap,@object
	.size		.nv.reservedSmem.cap,0x4
